//
// Generated by NVIDIA NVVM Compiler
//
// Compiler Build ID: CL-36424714
// Cuda compilation tools, release 13.0, V13.0.88
// Based on NVVM 20.0.0
//

.version 9.0
.target sm_100
.address_size 64

	// .globl	_Z6mv_GPUPfPA1024_fS_
// _ZZ6mv_GPUPfPA1024_fS_E4bcpy has been demoted

.visible .entry _Z6mv_GPUPfPA1024_fS_(
	.param .u64 .ptr .align 1 _Z6mv_GPUPfPA1024_fS__param_0,
	.param .u64 .ptr .align 1 _Z6mv_GPUPfPA1024_fS__param_1,
	.param .u64 .ptr .align 1 _Z6mv_GPUPfPA1024_fS__param_2
)
{
	.reg .pred 	%p<6>;
	.reg .b16 	%rs<5>;
	.reg .b32 	%r<28>;
	.reg .b32 	%f<57>;
	.reg .b64 	%rd<19>;
	// demoted variable
	.shared .align 4 .b8 _ZZ6mv_GPUPfPA1024_fS_E4bcpy[128];
	ld.param.u64 	%rd6, [_Z6mv_GPUPfPA1024_fS__param_0];
	ld.param.u64 	%rd7, [_Z6mv_GPUPfPA1024_fS__param_1];
	ld.param.u64 	%rd8, [_Z6mv_GPUPfPA1024_fS__param_2];
	mov.u32 	%r15, %ctaid.x;
	mov.u32 	%r1, %tid.x;
	mov.u32 	%r2, %ntid.x;
	mul.lo.s32 	%r16, %r15, %r2;
	add.s32 	%r3, %r16, %r1;
	sub.s32 	%r17, 1023, %r16;
	setp.gt.u32 	%p1, %r1, %r17;
	@%p1 bra 	$L__BB0_7;
	cvt.u16.u32 	%rs1, %r2;
	cvta.to.global.u64 	%rd9, %rd7;
	shl.b32 	%r19, %r1, 2;
	mov.u32 	%r20, _ZZ6mv_GPUPfPA1024_fS_E4bcpy;
	add.s32 	%r4, %r20, %r19;
	add.s16 	%rs2, %rs1, 1023;
	div.u16 	%rs3, %rs2, %rs1;
	add.s16 	%rs4, %rs3, 1;
	cvt.u32.u16 	%r5, %rs4;
	mul.wide.s32 	%rd10, %r3, 4;
	add.s64 	%rd11, %rd10, %rd9;
	add.s64 	%rd1, %rd11, 32768;
	cvta.to.global.u64 	%rd2, %rd8;
	mov.f32 	%f56, 0f00000000;
	mov.b32 	%r25, 0;
$L__BB0_2:
	mad.lo.s32 	%r21, %r25, %r2, %r1;
	mul.wide.u32 	%rd12, %r21, 4;
	add.s64 	%rd13, %rd2, %rd12;
	ld.global.f32 	%f6, [%rd13];
	st.shared.f32 	[%r4], %f6;
	bar.sync 	0;
	shl.b32 	%r7, %r25, 5;
	setp.lt.u32 	%p2, %r25, 31;
	or.b32  	%r22, %r7, 31;
	selp.b32 	%r8, %r22, 1023, %p2;
	setp.gt.u32 	%p3, %r7, %r8;
	@%p3 bra 	$L__BB0_5;
	sub.s32 	%r27, %r7, %r8;
	mul.wide.u32 	%rd14, %r7, 4096;
	add.s64 	%rd18, %rd1, %rd14;
	add.s32 	%r26, %r20, 32;
$L__BB0_4:
	.pragma "nounroll";
	ld.global.f32 	%f7, [%rd18+-32768];
	ld.shared.f32 	%f8, [%r26+-32];
	fma.rn.f32 	%f9, %f7, %f8, %f56;
	ld.global.f32 	%f10, [%rd18+-28672];
	ld.shared.f32 	%f11, [%r26+-28];
	fma.rn.f32 	%f12, %f10, %f11, %f9;
	ld.global.f32 	%f13, [%rd18+-24576];
	ld.shared.f32 	%f14, [%r26+-24];
	fma.rn.f32 	%f15, %f13, %f14, %f12;
	ld.global.f32 	%f16, [%rd18+-20480];
	ld.shared.f32 	%f17, [%r26+-20];
	fma.rn.f32 	%f18, %f16, %f17, %f15;
	ld.global.f32 	%f19, [%rd18+-16384];
	ld.shared.f32 	%f20, [%r26+-16];
	fma.rn.f32 	%f21, %f19, %f20, %f18;
	ld.global.f32 	%f22, [%rd18+-12288];
	ld.shared.f32 	%f23, [%r26+-12];
	fma.rn.f32 	%f24, %f22, %f23, %f21;
	ld.global.f32 	%f25, [%rd18+-8192];
	ld.shared.f32 	%f26, [%r26+-8];
	fma.rn.f32 	%f27, %f25, %f26, %f24;
	ld.global.f32 	%f28, [%rd18+-4096];
	ld.shared.f32 	%f29, [%r26+-4];
	fma.rn.f32 	%f30, %f28, %f29, %f27;
	ld.global.f32 	%f31, [%rd18];
	ld.shared.f32 	%f32, [%r26];
	fma.rn.f32 	%f33, %f31, %f32, %f30;
	ld.global.f32 	%f34, [%rd18+4096];
	ld.shared.f32 	%f35, [%r26+4];
	fma.rn.f32 	%f36, %f34, %f35, %f33;
	ld.global.f32 	%f37, [%rd18+8192];
	ld.shared.f32 	%f38, [%r26+8];
	fma.rn.f32 	%f39, %f37, %f38, %f36;
	ld.global.f32 	%f40, [%rd18+12288];
	ld.shared.f32 	%f41, [%r26+12];
	fma.rn.f32 	%f42, %f40, %f41, %f39;
	ld.global.f32 	%f43, [%rd18+16384];
	ld.shared.f32 	%f44, [%r26+16];
	fma.rn.f32 	%f45, %f43, %f44, %f42;
	ld.global.f32 	%f46, [%rd18+20480];
	ld.shared.f32 	%f47, [%r26+20];
	fma.rn.f32 	%f48, %f46, %f47, %f45;
	ld.global.f32 	%f49, [%rd18+24576];
	ld.shared.f32 	%f50, [%r26+24];
	fma.rn.f32 	%f51, %f49, %f50, %f48;
	ld.global.f32 	%f52, [%rd18+28672];
	ld.shared.f32 	%f53, [%r26+28];
	fma.rn.f32 	%f56, %f52, %f53, %f51;
	add.s32 	%r27, %r27, 16;
	add.s64 	%rd18, %rd18, 65536;
	add.s32 	%r26, %r26, 64;
	setp.ne.s32 	%p4, %r27, 1;
	@%p4 bra 	$L__BB0_4;
$L__BB0_5:
	bar.sync 	0;
	add.s32 	%r25, %r25, 1;
	setp.ne.s32 	%p5, %r25, %r5;
	@%p5 bra 	$L__BB0_2;
	cvta.to.global.u64 	%rd15, %rd6;
	add.s64 	%rd17, %rd15, %rd10;
	st.global.f32 	[%rd17], %f56;
$L__BB0_7:
	ret;

}


// ===== COMPILED SASS (sm_100) =====

	.target	sm_100

	.elftype	@"ET_EXEC"


//--------------------- .note.nv.tkinfo           --------------------------
	.section	.note.nv.tkinfo,"",@"SHT_NOTE"
	.sectionflags	@"SHF_NOTE_NV_TKINFO"
	.tkinfo
        /*0018*/ 	.word	0x00000002
        /*0030*/ 	.string	""
        /*0030*/ 	.string	"ptxas"
        /*0030*/ 	.string	"Cuda compilation tools, release 13.0, V13.0.88"
        /*0030*/ 	.string	"Build cuda_13.0.r13.0/compiler.36424714_0"
        /*0030*/ 	.string	"-arch sm_100 -m 64 "



//--------------------- .note.nv.cuinfo           --------------------------
	.section	.note.nv.cuinfo,"",@"SHT_NOTE"
	.sectionflags	@"SHF_NOTE_NV_CUINFO"
        /*0018*/ 	.short	0x0002
        /*001a*/ 	.short	0x0064
        /*001c*/ 	.short	0x0082
	.zero		2


//--------------------- .nv.info                  --------------------------
	.section	.nv.info,"",@"SHT_CUDA_INFO"
	.align	4


	//----- nvinfo : EIATTR_REGCOUNT
	.align		4
        /*0000*/ 	.byte	0x04, 0x2f
        /*0002*/ 	.short	(.L_1 - .L_0)
	.align		4
.L_0:
        /*0004*/ 	.word	index@(_Z6mv_GPUPfPA1024_fS_)
        /*0008*/ 	.word	0x00000022


	//----- nvinfo : EIATTR_FRAME_SIZE
	.align		4
.L_1:
        /*000c*/ 	.byte	0x04, 0x11
        /*000e*/ 	.short	(.L_3 - .L_2)
	.align		4
.L_2:
        /*0010*/ 	.word	index@($__internal_0_$__cuda_sm20_div_u16)
        /*0014*/ 	.word	0x00000000


	//----- nvinfo : EIATTR_FRAME_SIZE
	.align		4
.L_3:
        /*0018*/ 	.byte	0x04, 0x11
        /*001a*/ 	.short	(.L_5 - .L_4)
	.align		4
.L_4:
        /*001c*/ 	.word	index@(_Z6mv_GPUPfPA1024_fS_)
        /*0020*/ 	.word	0x00000000


	//----- nvinfo : EIATTR_MIN_STACK_SIZE
	.align		4
.L_5:
        /*0024*/ 	.byte	0x04, 0x12
        /*0026*/ 	.short	(.L_7 - .L_6)
	.align		4
.L_6:
        /*0028*/ 	.word	index@(_Z6mv_GPUPfPA1024_fS_)
        /*002c*/ 	.word	0x00000000
.L_7:


//--------------------- .nv.compat                --------------------------
	.section	.nv.compat,"",@"SHT_CUDA_COMPAT_INFO"
	.align	4
        /*0000*/ 	.byte	0x02, 0x09, 0x00, 0x00, 0x02, 0x02, 0x01, 0x00, 0x02, 0x05, 0x05, 0x00, 0x03, 0x07, 0x01, 0x01
        /*0010*/ 	.byte	0x02, 0x03, 0x00, 0x00, 0x02, 0x06, 0x01, 0x00, 0x04, 0x0b, 0x08, 0x00, 0x01, 0x00, 0x00, 0x00
        /*0020*/ 	.byte	0x00, 0x00, 0x00, 0x00


//--------------------- .nv.info._Z6mv_GPUPfPA1024_fS_ --------------------------
	.section	.nv.info._Z6mv_GPUPfPA1024_fS_,"",@"SHT_CUDA_INFO"
	.sectionflags	@""
	.align	4


	//----- nvinfo : EIATTR_CUDA_API_VERSION
	.align		4
        /*0000*/ 	.byte	0x04, 0x37
        /*0002*/ 	.short	(.L_9 - .L_8)
.L_8:
        /*0004*/ 	.word	0x00000082


	//----- nvinfo : EIATTR_KPARAM_INFO
	.align		4
.L_9:
        /*0008*/ 	.byte	0x04, 0x17
        /*000a*/ 	.short	(.L_11 - .L_10)
.L_10:
        /*000c*/ 	.word	0x00000000
        /*0010*/ 	.short	0x0002
        /*0012*/ 	.short	0x0010
        /*0014*/ 	.byte	0x00, 0xf5, 0x21, 0x00


	//----- nvinfo : EIATTR_KPARAM_INFO
	.align		4
.L_11:
        /*0018*/ 	.byte	0x04, 0x17
        /*001a*/ 	.short	(.L_13 - .L_12)
.L_12:
        /*001c*/ 	.word	0x00000000
        /*0020*/ 	.short	0x0001
        /*0022*/ 	.short	0x0008
        /*0024*/ 	.byte	0x00, 0xf5, 0x21, 0x00


	//----- nvinfo : EIATTR_KPARAM_INFO
	.align		4
.L_13:
        /*0028*/ 	.byte	0x04, 0x17
        /*002a*/ 	.short	(.L_15 - .L_14)
.L_14:
        /*002c*/ 	.word	0x00000000
        /*0030*/ 	.short	0x0000
        /*0032*/ 	.short	0x0000
        /*0034*/ 	.byte	0x00, 0xf5, 0x21, 0x00


	//----- nvinfo : EIATTR_SPARSE_MMA_MASK
	.align		4
.L_15:
        /*0038*/ 	.byte	0x03, 0x50
        /*003a*/ 	.short	0x0000


	//----- nvinfo : EIATTR_MAXREG_COUNT
	.align		4
        /*003c*/ 	.byte	0x03, 0x1b
        /*003e*/ 	.short	0x00ff


	//----- nvinfo : EIATTR_NUM_BARRIERS
	.align		4
        /*0040*/ 	.byte	0x02, 0x4c
        /*0042*/ 	.byte	0x01
	.zero		1


	//----- nvinfo : EIATTR_MERCURY_ISA_VERSION
	.align		4
        /*0044*/ 	.byte	0x03, 0x5f
        /*0046*/ 	.short	0x0101


	//----- nvinfo : EIATTR_VRC_CTA_INIT_COUNT
	.align		4
        /*0048*/ 	.byte	0x02, 0x4a
	.zero		1
	.zero		1


	//----- nvinfo : EIATTR_EXIT_INSTR_OFFSETS
	.align		4
        /*004c*/ 	.byte	0x04, 0x1c
        /*004e*/ 	.short	(.L_17 - .L_16)


	//   ....[0]....
.L_16:
        /*0050*/ 	.word	0x00000070


	//   ....[1]....
        /*0054*/ 	.word	0x000005b0


	//----- nvinfo : EIATTR_CRS_STACK_SIZE
	.align		4
.L_17:
        /*0058*/ 	.byte	0x04, 0x1e
        /*005a*/ 	.short	(.L_19 - .L_18)
.L_18:
        /*005c*/ 	.word	0x00000000


	//----- nvinfo : EIATTR_CBANK_PARAM_SIZE
	.align		4
.L_19:
        /*0060*/ 	.byte	0x03, 0x19
        /*0062*/ 	.short	0x0018


	//----- nvinfo : EIATTR_PARAM_CBANK
	.align		4
        /*0064*/ 	.byte	0x04, 0x0a
        /*0066*/ 	.short	(.L_21 - .L_20)
	.align		4
.L_20:
        /*0068*/ 	.word	index@(.nv.constant0._Z6mv_GPUPfPA1024_fS_)
        /*006c*/ 	.short	0x0380
        /*006e*/ 	.short	0x0018


	//----- nvinfo : EIATTR_SW_WAR
	.align		4
.L_21:
        /*0070*/ 	.byte	0x04, 0x36
        /*0072*/ 	.short	(.L_23 - .L_22)
.L_22:
        /*0074*/ 	.word	0x00000008
.L_23:


//--------------------- .nv.callgraph             --------------------------
	.section	.nv.callgraph,"",@"SHT_CUDA_CALLGRAPH"
	.align	4
	.sectionentsize	8
	.align		4
        /*0000*/ 	.word	0x00000000
	.align		4
        /*0004*/ 	.word	0xffffffff
	.align		4
        /*0008*/ 	.word	0x00000000
	.align		4
        /*000c*/ 	.word	0xfffffffe
	.align		4
        /*0010*/ 	.word	0x00000000
	.align		4
        /*0014*/ 	.word	0xfffffffd
	.align		4
        /*0018*/ 	.word	0x00000000
	.align		4
        /*001c*/ 	.word	0xfffffffc


//--------------------- .text._Z6mv_GPUPfPA1024_fS_ --------------------------
	.section	.text._Z6mv_GPUPfPA1024_fS_,"ax",@progbits
	.align	128
        .global         _Z6mv_GPUPfPA1024_fS_
        .type           _Z6mv_GPUPfPA1024_fS_,@function
        .size           _Z6mv_GPUPfPA1024_fS_,(.L_x_4 - _Z6mv_GPUPfPA1024_fS_)
        .other          _Z6mv_GPUPfPA1024_fS_,@"STO_CUDA_ENTRY STV_DEFAULT"
_Z6mv_GPUPfPA1024_fS_:
.text._Z6mv_GPUPfPA1024_fS_:
[----:B------:R-:W-:Y:S08]  /*0000*/  LDC R1, c[0x0][0x37c] ;  /* 0x0000df00ff017b82 */ /* 0x000ff00000000800 */
[----:B------:R-:W0:Y:S01]  /*0010*/  S2UR UR6, SR_CTAID.X ;  /* 0x00000000000679c3 */ /* 0x000e220000002500 */
[----:B------:R-:W1:Y:S07]  /*0020*/  S2R R0, SR_TID.X ;  /* 0x0000000000007919 */ /* 0x000e6e0000002100 */
[----:B------:R-:W2:Y:S01]  /*0030*/  LDC R12, c[0x0][0x360] ;  /* 0x0000d800ff0c7b82 */ /* 0x000ea20000000800 */
[----:B0-----:R-:W-:-:S05]  /*0040*/  IADD3 R3, PT, PT, RZ, -UR6, RZ ;  /* 0x80000006ff037c10 */ /* 0x001fca000fffe0ff */
[----:B--2---:R-:W-:-:S05]  /*0050*/  IMAD R3, R12, R3, 0x3ff ;  /* 0x000003ff0c037424 */ /* 0x004fca00078e0203 */
[----:B-1----:R-:W-:-:S13]  /*0060*/  ISETP.GT.U32.AND P0, PT, R0, R3, PT ;  /* 0x000000030000720c */ /* 0x002fda0003f04070 */
[----:B------:R-:W-:Y:S05]  /*0070*/  @P0 EXIT ;  /* 0x000000000000094d */ /* 0x000fea0003800000 */
[----:B------:R-:W0:Y:S01]  /*0080*/  S2UR UR5, SR_CgaCtaId ;  /* 0x00000000000579c3 */ /* 0x000e220000008800 */
[----:B------:R-:W-:Y:S01]  /*0090*/  UMOV UR4, 0x400 ;  /* 0x0000040000047882 */ /* 0x000fe20000000000 */
[C---:B------:R-:W-:Y:S01]  /*00a0*/  IADD3 R2, PT, PT, R12.reuse, 0x3ff, RZ ;  /* 0x000003ff0c027810 */ /* 0x040fe20007ffe0ff */
[C---:B------:R-:W-:Y:S01]  /*00b0*/  IMAD R13, R12.reuse, UR6, R0 ;  /* 0x000000060c0d7c24 */ /* 0x040fe2000f8e0200 */
[----:B------:R-:W-:Y:S02]  /*00c0*/  LOP3.LUT R3, R12, 0xffff, RZ, 0xc0, !PT ;  /* 0x0000ffff0c037812 */ /* 0x000fe400078ec0ff */
[----:B------:R-:W-:Y:S02]  /*00d0*/  LOP3.LUT R2, R2, 0xffff, RZ, 0xc0, !PT ;  /* 0x0000ffff02027812 */ /* 0x000fe400078ec0ff */
[----:B------:R-:W-:Y:S01]  /*00e0*/  MOV R6, 0x120 ;  /* 0x0000012000067802 */ /* 0x000fe20000000f00 */
[----:B0-----:R-:W-:-:S06]  /*00f0*/  ULEA UR4, UR5, UR4, 0x18 ;  /* 0x0000000405047291 */ /* 0x001fcc000f8ec0ff */
[----:B------:R-:W-:-:S07]  /*0100*/  LEA R14, R0, UR4, 0x2 ;  /* 0x00000004000e7c11 */ /* 0x000fce000f8e10ff */
[----:B------:R-:W-:Y:S05]  /*0110*/  CALL.REL.NOINC `($__internal_0_$__cuda_sm20_div_u16) ;  /* 0x0000000400287944 */ /* 0x000fea0003c00000 */
[----:B------:R-:W0:Y:S01]  /*0120*/  LDC.64 R2, c[0x0][0x388] ;  /* 0x0000e200ff027b82 */ /* 0x000e220000000a00 */
[----:B------:R-:W-:Y:S02]  /*0130*/  VIADD R16, R16, 0x1 ;  /* 0x0000000110107836 */ /* 0x000fe40000000000 */
[----:B------:R-:W-:Y:S02]  /*0140*/  HFMA2 R7, -RZ, RZ, 0, 0 ;  /* 0x00000000ff077431 */ /* 0x000fe400000001ff */
[----:B------:R-:W-:Y:S01]  /*0150*/  IMAD.MOV.U32 R15, RZ, RZ, RZ ;  /* 0x000000ffff0f7224 */ /* 0x000fe200078e00ff */
[----:B------:R-:W1:Y:S01]  /*0160*/  LDCU.64 UR6, c[0x0][0x358] ;  /* 0x00006b00ff0677ac */ /* 0x000e620008000a00 */
[----:B------:R-:W-:Y:S01]  /*0170*/  LOP3.LUT R16, R16, 0xffff, RZ, 0xc0, !PT ;  /* 0x0000ffff10107812 */ /* 0x000fe200078ec0ff */
[----:B0-----:R-:W-:-:S03]  /*0180*/  IMAD.WIDE R2, R13, 0x4, R2 ;  /* 0x000000040d027825 */ /* 0x001fc600078e0202 */
[----:B------:R-:W-:-:S04]  /*0190*/  IADD3 R30, P0, PT, R2, 0x8000, RZ ;  /* 0x00008000021e7810 */ /* 0x000fc80007f1e0ff */
[----:B-1----:R-:W-:-:S09]  /*01a0*/  IADD3.X R31, PT, PT, RZ, R3, RZ, P0, !PT ;  /* 0x00000003ff1f7210 */ /* 0x002fd200007fe4ff */
.L_x_2:
[----:B0-----:R-:W0:Y:S01]  /*01b0*/  LDC.64 R2, c[0x0][0x390] ;  /* 0x0000e400ff027b82 */ /* 0x001e220000000a00 */
[----:B------:R-:W-:-:S04]  /*01c0*/  IMAD R5, R12, R15, R0 ;  /* 0x0000000f0c057224 */ /* 0x000fc800078e0200 */
[----:B0-----:R-:W-:-:S06]  /*01d0*/  IMAD.WIDE.U32 R2, R5, 0x4, R2 ;  /* 0x0000000405027825 */ /* 0x001fcc00078e0002 */
[----:B------:R-:W2:Y:S01]  /*01e0*/  LDG.E R3, desc[UR6][R2.64] ;  /* 0x0000000602037981 */ /* 0x000ea2000c1e1900 */
[C---:B------:R-:W-:Y:S02]  /*01f0*/  SHF.L.U32 R17, R15.reuse, 0x5, RZ ;  /* 0x000000050f117819 */ /* 0x040fe400000006ff */
[----:B------:R-:W-:Y:S02]  /*0200*/  ISETP.GE.U32.AND P0, PT, R15, 0x1f, PT ;  /* 0x0000001f0f00780c */ /* 0x000fe40003f06070 */
[----:B------:R-:W-:-:S04]  /*0210*/  IADD3 R4, PT, PT, R17, 0x1f, RZ ;  /* 0x0000001f11047810 */ /* 0x000fc80007ffe0ff */
[----:B------:R-:W-:-:S04]  /*0220*/  SEL R4, R4, 0x3ff, !P0 ;  /* 0x000003ff04047807 */ /* 0x000fc80004000000 */
[----:B------:R-:W-:Y:S01]  /*0230*/  ISETP.GT.U32.AND P0, PT, R17, R4, PT ;  /* 0x000000041100720c */ /* 0x000fe20003f04070 */
[----:B--2---:R0:W-:Y:S01]  /*0240*/  STS [R14], R3 ;  /* 0x000000030e007388 */ /* 0x0041e20000000800 */
[----:B------:R-:W-:Y:S11]  /*0250*/  BAR.SYNC.DEFER_BLOCKING 0x0 ;  /* 0x0000000000007b1d */ /* 0x000ff60000010000 */
[----:B------:R-:W-:Y:S05]  /*0260*/  @P0 BRA `(.L_x_0) ;  /* 0x0000000000b40947 */ /* 0x000fea0003800000 */
[----:B0-----:R-:W-:Y:S01]  /*0270*/  IMAD.WIDE.U32 R2, R17, 0x1000, R30 ;  /* 0x0000100011027825 */ /* 0x001fe200078e001e */
[----:B------:R-:W-:-:S03]  /*0280*/  UIADD3 UR5, UPT, UPT, UR4, 0x20, URZ ;  /* 0x0000002004057890 */ /* 0x000fc6000fffe0ff */
[----:B------:R-:W-:-:S09]  /*0290*/  IMAD.IADD R17, R17, 0x1, -R4 ;  /* 0x0000000111117824 */ /* 0x000fd200078e0a04 */
.L_x_1:
[----:B------:R-:W2:Y:S04]  /*02a0*/  LDG.E R4, desc[UR6][R2.64+-0x8000] ;  /* 0xff80000602047981 */ /* 0x000ea8000c1e1900 */
[----:B------:R-:W3:Y:S04]  /*02b0*/  LDG.E R5, desc[UR6][R2.64+-0x7000] ;  /* 0xff90000602057981 */ /* 0x000ee8000c1e1900 */
[----:B------:R-:W4:Y:S04]  /*02c0*/  LDG.E R19, desc[UR6][R2.64+-0x6000] ;  /* 0xffa0000602137981 */ /* 0x000f28000c1e1900 */
[----:B------:R-:W5:Y:S04]  /*02d0*/  LDG.E R22, desc[UR6][R2.64+-0x5000] ;  /* 0xffb0000602167981 */ /* 0x000f68000c1e1900 */
[----:B------:R-:W5:Y:S04]  /*02e0*/  LDG.E R25, desc[UR6][R2.64+-0x4000] ;  /* 0xffc0000602197981 */ /* 0x000f68000c1e1900 */
[----:B------:R-:W2:Y:S04]  /*02f0*/  LDS.128 R8, [UR5+-0x20] ;  /* 0xffffe005ff087984 */ /* 0x000ea80008000c00 */
[----:B------:R-:W5:Y:S04]  /*0300*/  LDG.E R27, desc[UR6][R2.64+-0x3000] ;  /* 0xffd00006021b7981 */ /* 0x000f68000c1e1900 */
[----:B------:R-:W5:Y:S04]  /*0310*/  LDG.E R28, desc[UR6][R2.64+-0x2000] ;  /* 0xffe00006021c7981 */ /* 0x000f68000c1e1900 */
[----:B------:R-:W5:Y:S04]  /*0320*/  LDG.E R20, desc[UR6][R2.64+-0x1000] ;  /* 0xfff0000602147981 */ /* 0x000f68000c1e1900 */
[----:B------:R-:W5:Y:S04]  /*0330*/  LDG.E R24, desc[UR6][R2.64] ;  /* 0x0000000602187981 */ /* 0x000f68000c1e1900 */
[----:B------:R-:W5:Y:S04]  /*0340*/  LDG.E R18, desc[UR6][R2.64+0x1000] ;  /* 0x0010000602127981 */ /* 0x000f68000c1e1900 */
[----:B------:R-:W5:Y:S04]  /*0350*/  LDG.E R23, desc[UR6][R2.64+0x3000] ;  /* 0x0030000602177981 */ /* 0x000f68000c1e1900 */
[----:B------:R-:W5:Y:S04]  /*0360*/  LDG.E R21, desc[UR6][R2.64+0x5000] ;  /* 0x0050000602157981 */ /* 0x000f68000c1e1900 */
[----:B------:R-:W5:Y:S01]  /*0370*/  LDG.E R26, desc[UR6][R2.64+0x7000] ;  /* 0x00700006021a7981 */ /* 0x000f62000c1e1900 */
[----:B--2---:R-:W-:-:S04]  /*0380*/  FFMA R4, R4, R8, R7 ;  /* 0x0000000804047223 */ /* 0x004fc80000000007 */
[----:B---3--:R-:W-:Y:S02]  /*0390*/  FFMA R8, R5, R9, R4 ;  /* 0x0000000905087223 */ /* 0x008fe40000000004 */
[----:B------:R-:W0:Y:S02]  /*03a0*/  LDS.128 R4, [UR5+-0x10] ;  /* 0xfffff005ff047984 */ /* 0x000e240008000c00 */
[----:B----4-:R-:W-:Y:S02]  /*03b0*/  FFMA R9, R19, R10, R8 ;  /* 0x0000000a13097223 */ /* 0x010fe40000000008 */
[----:B------:R-:W2:Y:S02]  /*03c0*/  LDG.E R19, desc[UR6][R2.64+0x2000] ;  /* 0x0020000602137981 */ /* 0x000ea4000c1e1900 */
[----:B-----5:R-:W-:Y:S02]  /*03d0*/  FFMA R8, R22, R11, R9 ;  /* 0x0000000b16087223 */ /* 0x020fe40000000009 */
[----:B------:R-:W3:Y:S02]  /*03e0*/  LDG.E R22, desc[UR6][R2.64+0x4000] ;  /* 0x0040000602167981 */ /* 0x000ee4000c1e1900 */
[----:B0-----:R-:W-:-:S02]  /*03f0*/  FFMA R4, R25, R4, R8 ;  /* 0x0000000419047223 */ /* 0x001fc40000000008 */
[----:B------:R0:W4:Y:S04]  /*0400*/  LDG.E R25, desc[UR6][R2.64+0x6000] ;  /* 0x0060000602197981 */ /* 0x000128000c1e1900 */
[----:B------:R-:W1:Y:S01]  /*0410*/  LDS.128 R8, [UR5] ;  /* 0x00000005ff087984 */ /* 0x000e620008000c00 */
[----:B------:R-:W-:-:S04]  /*0420*/  FFMA R5, R27, R5, R4 ;  /* 0x000000051b057223 */ /* 0x000fc80000000004 */
[----:B------:R-:W-:-:S04]  /*0430*/  FFMA R5, R28, R6, R5 ;  /* 0x000000061c057223 */ /* 0x000fc80000000005 */
[----:B------:R-:W-:-:S04]  /*0440*/  FFMA R5, R20, R7, R5 ;  /* 0x0000000714057223 */ /* 0x000fc80000000005 */
[----:B-1----:R-:W-:Y:S02]  /*0450*/  FFMA R27, R24, R8, R5 ;  /* 0x00000008181b7223 */ /* 0x002fe40000000005 */
[----:B------:R-:W3:Y:S02]  /*0460*/  LDS.128 R4, [UR5+0x10] ;  /* 0x00001005ff047984 */ /* 0x000ee40008000c00 */
[----:B------:R-:W-:Y:S01]  /*0470*/  FFMA R18, R18, R9, R27 ;  /* 0x0000000912127223 */ /* 0x000fe2000000001b */
[----:B------:R-:W-:-:S04]  /*0480*/  IADD3 R17, PT, PT, R17, 0x10, RZ ;  /* 0x0000001011117810 */ /* 0x000fc80007ffe0ff */
[----:B------:R-:W-:Y:S01]  /*0490*/  ISETP.NE.AND P0, PT, R17, 0x1, PT ;  /* 0x000000011100780c */ /* 0x000fe20003f05270 */
[----:B------:R-:W-:Y:S01]  /*04a0*/  UIADD3 UR5, UPT, UPT, UR5, 0x40, URZ ;  /* 0x0000004005057890 */ /* 0x000fe2000fffe0ff */
[----:B0-----:R-:W-:-:S04]  /*04b0*/  IADD3 R2, P1, PT, R2, 0x10000, RZ ;  /* 0x0001000002027810 */ /* 0x001fc80007f3e0ff */
[----:B------:R-:W-:Y:S01]  /*04c0*/  IADD3.X R3, PT, PT, RZ, R3, RZ, P1, !PT ;  /* 0x00000003ff037210 */ /* 0x000fe20000ffe4ff */
[----:B--2---:R-:W-:-:S04]  /*04d0*/  FFMA R10, R19, R10, R18 ;  /* 0x0000000a130a7223 */ /* 0x004fc80000000012 */
[----:B------:R-:W-:-:S04]  /*04e0*/  FFMA R11, R23, R11, R10 ;  /* 0x0000000b170b7223 */ /* 0x000fc8000000000a */
[----:B---3--:R-:W-:-:S04]  /*04f0*/  FFMA R4, R22, R4, R11 ;  /* 0x0000000416047223 */ /* 0x008fc8000000000b */
[----:B------:R-:W-:-:S04]  /*0500*/  FFMA R4, R21, R5, R4 ;  /* 0x0000000515047223 */ /* 0x000fc80000000004 */
[----:B----4-:R-:W-:-:S04]  /*0510*/  FFMA R25, R25, R6, R4 ;  /* 0x0000000619197223 */ /* 0x010fc80000000004 */
[----:B------:R-:W-:Y:S01]  /*0520*/  FFMA R7, R26, R7, R25 ;  /* 0x000000071a077223 */ /* 0x000fe20000000019 */
[----:B------:R-:W-:Y:S06]  /*0530*/  @P0 BRA `(.L_x_1) ;  /* 0xfffffffc00580947 */ /* 0x000fec000383ffff */
.L_x_0:
[----:B------:R-:W-:Y:S01]  /*0540*/  VIADD R15, R15, 0x1 ;  /* 0x000000010f0f7836 */ /* 0x000fe20000000000 */
[----:B------:R-:W-:Y:S04]  /*0550*/  BAR.SYNC.DEFER_BLOCKING 0x0 ;  /* 0x0000000000007b1d */ /* 0x000fe80000010000 */
[----:B------:R-:W-:-:S13]  /*0560*/  ISETP.NE.AND P0, PT, R15, R16, PT ;  /* 0x000000100f00720c */ /* 0x000fda0003f05270 */
[----:B------:R-:W-:Y:S05]  /*0570*/  @P0 BRA `(.L_x_2) ;  /* 0xfffffffc000c0947 */ /* 0x000fea000383ffff */
[----:B0-----:R-:W0:Y:S02]  /*0580*/  LDC.64 R2, c[0x0][0x380] ;  /* 0x0000e000ff027b82 */ /* 0x001e240000000a00 */
[----:B0-----:R-:W-:-:S05]  /*0590*/  IMAD.WIDE R2, R13, 0x4, R2 ;  /* 0x000000040d027825 */ /* 0x001fca00078e0202 */
[----:B------:R-:W-:Y:S01]  /*05a0*/  STG.E desc[UR6][R2.64], R7 ;  /* 0x0000000702007986 */ /* 0x000fe2000c101906 */
[----:B------:R-:W-:Y:S05]  /*05b0*/  EXIT ;  /* 0x000000000000794d */ /* 0x000fea0003800000 */
        .weak           $__internal_0_$__cuda_sm20_div_u16
        .type           $__internal_0_$__cuda_sm20_div_u16,@function
        .size           $__internal_0_$__cuda_sm20_div_u16,(.L_x_4 - $__internal_0_$__cuda_sm20_div_u16)
$__internal_0_$__cuda_sm20_div_u16:
[----:B------:R-:W0:Y:S01]  /*05c0*/  I2F.U16 R4, R3 ;  /* 0x0000000300047306 */ /* 0x000e220000101000 */
[----:B------:R-:W-:Y:S02]  /*05d0*/  MOV R5, 0x4b800000 ;  /* 0x4b80000000057802 */ /* 0x000fe40000000f00 */
[----:B------:R-:W-:Y:S02]  /*05e0*/  I2FP.F32.U32.RZ R2, R2 ;  /* 0x0000000200027245 */ /* 0x000fe4000020d000 */
[C---:B0-----:R-:W-:Y:S02]  /*05f0*/  FSETP.GEU.AND P1, PT, |R4|.reuse, 1.175494350822287508e-38, PT ;  /* 0x008000000400780b */ /* 0x041fe40003f2e200 */
[----:B------:R-:W-:Y:S02]  /*0600*/  FSETP.GT.AND P0, PT, |R4|, 8.50705917302346158658e+37, PT ;  /* 0x7e8000000400780b */ /* 0x000fe40003f04200 */
[----:B------:R-:W-:-:S04]  /*0610*/  FSEL R5, R5, 1, !P1 ;  /* 0x3f80000005057808 */ /* 0x000fc80004800000 */
[----:B------:R-:W-:Y:S02]  /*0620*/  FSEL R5, R5, 0.25, !P0 ;  /* 0x3e80000005057808 */ /* 0x000fe40004000000 */
[----:B------:R-:W-:Y:S01]  /*0630*/  ISETP.NE.U32.AND P0, PT, R3, RZ, PT ;  /* 0x000000ff0300720c */ /* 0x000fe20003f05070 */
[----:B------:R-:W-:Y:S02]  /*0640*/  HFMA2 R3, -RZ, RZ, 0, 0 ;  /* 0x00000000ff037431 */ /* 0x000fe400000001ff */
[----:B------:R-:W-:-:S06]  /*0650*/  FMUL R4, R4, R5 ;  /* 0x0000000504047220 */ /* 0x000fcc0000400000 */
[----:B------:R-:W0:Y:S02]  /*0660*/  MUFU.RCP R4, R4 ;  /* 0x0000000400047308 */ /* 0x000e240000001000 */
[----:B0-----:R-:W-:-:S05]  /*0670*/  FMUL R5, R5, R4 ;  /* 0x0000000405057220 */ /* 0x001fca0000400000 */
[----:B------:R-:W-:-:S05]  /*0680*/  IADD3 R5, PT, PT, R5, 0x2, RZ ;  /* 0x0000000205057810 */ /* 0x000fca0007ffe0ff */
[----:B------:R-:W-:Y:S01]  /*0690*/  FMUL.RZ R5, R2, R5 ;  /* 0x0000000502057220 */ /* 0x000fe2000040c000 */
[----:B------:R-:W-:-:S05]  /*06a0*/  MOV R2, R6 ;  /* 0x0000000600027202 */ /* 0x000fca0000000f00 */
[----:B------:R-:W0:Y:S02]  /*06b0*/  F2I.U32.TRUNC.NTZ R5, R5 ;  /* 0x0000000500057305 */ /* 0x000e24000020f000 */
[----:B0-----:R-:W-:Y:S01]  /*06c0*/  LOP3.LUT R16, R5, 0xffff, RZ, 0xc0, !PT ;  /* 0x0000ffff05107812 */ /* 0x001fe200078ec0ff */
[----:B------:R-:W-:Y:S01]  /*06d0*/  @!P0 IMAD.MOV.U32 R16, RZ, RZ, -0x1 ;  /* 0xffffffffff108424 */ /* 0x000fe200078e00ff */
[----:B------:R-:W-:Y:S06]  /*06e0*/  RET.REL.NODEC R2 `(_Z6mv_GPUPfPA1024_fS_) ;  /* 0xfffffff802447950 */ /* 0x000fec0003c3ffff */
.L_x_3:
[----:B------:R-:W-:-:S00]  /*06f0*/  BRA `(.L_x_3) ;  /* 0xfffffffc00fc7947 */ /* 0x000fc0000383ffff */
[----:B------:R-:W-:-:S00]  /*0700*/  NOP ;  /* 0x0000000000007918 */ /* 0x000fc00000000000 */
[----:B------:R-:W-:-:S00]  /*0710*/  NOP ;  /* 0x0000000000007918 */ /* 0x000fc00000000000 */
[----:B------:R-:W-:-:S00]  /*0720*/  NOP ;  /* 0x0000000000007918 */ /* 0x000fc00000000000 */
[----:B------:R-:W-:-:S00]  /*0730*/  NOP ;  /* 0x0000000000007918 */ /* 0x000fc00000000000 */
[----:B------:R-:W-:-:S00]  /*0740*/  NOP ;  /* 0x0000000000007918 */ /* 0x000fc00000000000 */
[----:B------:R-:W-:-:S00]  /*0750*/  NOP ;  /* 0x0000000000007918 */ /* 0x000fc00000000000 */
[----:B------:R-:W-:-:S00]  /*0760*/  NOP ;  /* 0x0000000000007918 */ /* 0x000fc00000000000 */
[----:B------:R-:W-:-:S00]  /*0770*/  NOP ;  /* 0x0000000000007918 */ /* 0x000fc00000000000 */
.L_x_4:


//--------------------- .nv.shared._Z6mv_GPUPfPA1024_fS_ --------------------------
	.section	.nv.shared._Z6mv_GPUPfPA1024_fS_,"aw",@nobits
	.sectionflags	@""
	.align	4
.nv.shared._Z6mv_GPUPfPA1024_fS_:
	.zero		1152


//--------------------- .nv.shared.reserved.0     --------------------------
	.section	.nv.shared.reserved.0,"aw",@nobits
	.weak		__nv_reservedSMEM_offset_0_alias
	.size		__nv_reservedSMEM_offset_0_alias, 0, 64
	.other		__nv_reservedSMEM_offset_0_alias,@"STO_CUDA_RESERVED_SHARED STV_DEFAULT"
__nv_reservedSMEM_offset_0_alias:
	.zero		0
	.zero		64


//--------------------- .nv.constant0._Z6mv_GPUPfPA1024_fS_ --------------------------
	.section	.nv.constant0._Z6mv_GPUPfPA1024_fS_,"a",@progbits
	.sectionflags	@""
	.align	4
.nv.constant0._Z6mv_GPUPfPA1024_fS_:
	.zero		920


//--------------------- SYMBOLS --------------------------

	.type		.nv.reservedSmem.offset0,@object
	.size		.nv.reservedSmem.offset0,0x4
	.type		.nv.reservedSmem.cap,@object
	.size		.nv.reservedSmem.cap,0x4
